//
// Generated by NVIDIA NVVM Compiler
//
// Compiler Build ID: CL-36424714
// Cuda compilation tools, release 13.0, V13.0.88
// Based on NVVM 20.0.0
//

.version 9.0
.target sm_100
.address_size 64

	// .globl	_Z21scalar_multiplicationPdS_S_i

.visible .entry _Z21scalar_multiplicationPdS_S_i(
	.param .u64 .ptr .align 1 _Z21scalar_multiplicationPdS_S_i_param_0,
	.param .u64 .ptr .align 1 _Z21scalar_multiplicationPdS_S_i_param_1,
	.param .u64 .ptr .align 1 _Z21scalar_multiplicationPdS_S_i_param_2,
	.param .u32 _Z21scalar_multiplicationPdS_S_i_param_3
)
{
	.reg .pred 	%p<2>;
	.reg .b32 	%r<6>;
	.reg .b64 	%rd<10>;
	.reg .b64 	%fd<4>;

	ld.param.u64 	%rd1, [_Z21scalar_multiplicationPdS_S_i_param_0];
	ld.param.u64 	%rd2, [_Z21scalar_multiplicationPdS_S_i_param_1];
	ld.param.u64 	%rd3, [_Z21scalar_multiplicationPdS_S_i_param_2];
	ld.param.u32 	%r2, [_Z21scalar_multiplicationPdS_S_i_param_3];
	mov.u32 	%r3, %ntid.x;
	mov.u32 	%r4, %ctaid.x;
	mov.u32 	%r5, %tid.x;
	mad.lo.s32 	%r1, %r3, %r4, %r5;
	setp.ge.s32 	%p1, %r1, %r2;
	@%p1 bra 	$L__BB0_2;
	cvta.to.global.u64 	%rd4, %rd1;
	cvta.to.global.u64 	%rd5, %rd2;
	cvta.to.global.u64 	%rd6, %rd3;
	ld.global.f64 	%fd1, [%rd4];
	mul.wide.s32 	%rd7, %r1, 8;
	add.s64 	%rd8, %rd5, %rd7;
	ld.global.f64 	%fd2, [%rd8];
	mul.f64 	%fd3, %fd1, %fd2;
	add.s64 	%rd9, %rd6, %rd7;
	st.global.f64 	[%rd9], %fd3;
$L__BB0_2:
	ret;

}


// ===== COMPILED SASS (sm_100) =====

	.target	sm_100

	.elftype	@"ET_EXEC"


//--------------------- .note.nv.tkinfo           --------------------------
	.section	.note.nv.tkinfo,"",@"SHT_NOTE"
	.sectionflags	@"SHF_NOTE_NV_TKINFO"
	.tkinfo
        /*0018*/ 	.word	0x00000002
        /*0030*/ 	.string	""
        /*0030*/ 	.string	"ptxas"
        /*0030*/ 	.string	"Cuda compilation tools, release 13.0, V13.0.88"
        /*0030*/ 	.string	"Build cuda_13.0.r13.0/compiler.36424714_0"
        /*0030*/ 	.string	"-arch sm_100 -m 64 "



//--------------------- .note.nv.cuinfo           --------------------------
	.section	.note.nv.cuinfo,"",@"SHT_NOTE"
	.sectionflags	@"SHF_NOTE_NV_CUINFO"
        /*0018*/ 	.short	0x0002
        /*001a*/ 	.short	0x0064
        /*001c*/ 	.short	0x0082
	.zero		2


//--------------------- .nv.info                  --------------------------
	.section	.nv.info,"",@"SHT_CUDA_INFO"
	.align	4


	//----- nvinfo : EIATTR_REGCOUNT
	.align		4
        /*0000*/ 	.byte	0x04, 0x2f
        /*0002*/ 	.short	(.L_1 - .L_0)
	.align		4
.L_0:
        /*0004*/ 	.word	index@(_Z21scalar_multiplicationPdS_S_i)
        /*0008*/ 	.word	0x0000000e


	//----- nvinfo : EIATTR_FRAME_SIZE
	.align		4
.L_1:
        /*000c*/ 	.byte	0x04, 0x11
        /*000e*/ 	.short	(.L_3 - .L_2)
	.align		4
.L_2:
        /*0010*/ 	.word	index@(_Z21scalar_multiplicationPdS_S_i)
        /*0014*/ 	.word	0x00000000


	//----- nvinfo : EIATTR_MIN_STACK_SIZE
	.align		4
.L_3:
        /*0018*/ 	.byte	0x04, 0x12
        /*001a*/ 	.short	(.L_5 - .L_4)
	.align		4
.L_4:
        /*001c*/ 	.word	index@(_Z21scalar_multiplicationPdS_S_i)
        /*0020*/ 	.word	0x00000000
.L_5:


//--------------------- .nv.compat                --------------------------
	.section	.nv.compat,"",@"SHT_CUDA_COMPAT_INFO"
	.align	4
        /*0000*/ 	.byte	0x02, 0x09, 0x00, 0x00, 0x02, 0x02, 0x01, 0x00, 0x02, 0x05, 0x05, 0x00, 0x03, 0x07, 0x01, 0x01
        /*0010*/ 	.byte	0x02, 0x03, 0x00, 0x00, 0x02, 0x06, 0x01, 0x00, 0x04, 0x0b, 0x08, 0x00, 0x01, 0x00, 0x00, 0x00
        /*0020*/ 	.byte	0x00, 0x00, 0x00, 0x00


//--------------------- .nv.info._Z21scalar_multiplicationPdS_S_i --------------------------
	.section	.nv.info._Z21scalar_multiplicationPdS_S_i,"",@"SHT_CUDA_INFO"
	.sectionflags	@""
	.align	4


	//----- nvinfo : EIATTR_CUDA_API_VERSION
	.align		4
        /*0000*/ 	.byte	0x04, 0x37
        /*0002*/ 	.short	(.L_7 - .L_6)
.L_6:
        /*0004*/ 	.word	0x00000082


	//----- nvinfo : EIATTR_KPARAM_INFO
	.align		4
.L_7:
        /*0008*/ 	.byte	0x04, 0x17
        /*000a*/ 	.short	(.L_9 - .L_8)
.L_8:
        /*000c*/ 	.word	0x00000000
        /*0010*/ 	.short	0x0003
        /*0012*/ 	.short	0x0018
        /*0014*/ 	.byte	0x00, 0xf0, 0x11, 0x00


	//----- nvinfo : EIATTR_KPARAM_INFO
	.align		4
.L_9:
        /*0018*/ 	.byte	0x04, 0x17
        /*001a*/ 	.short	(.L_11 - .L_10)
.L_10:
        /*001c*/ 	.word	0x00000000
        /*0020*/ 	.short	0x0002
        /*0022*/ 	.short	0x0010
        /*0024*/ 	.byte	0x00, 0xf5, 0x21, 0x00


	//----- nvinfo : EIATTR_KPARAM_INFO
	.align		4
.L_11:
        /*0028*/ 	.byte	0x04, 0x17
        /*002a*/ 	.short	(.L_13 - .L_12)
.L_12:
        /*002c*/ 	.word	0x00000000
        /*0030*/ 	.short	0x0001
        /*0032*/ 	.short	0x0008
        /*0034*/ 	.byte	0x00, 0xf5, 0x21, 0x00


	//----- nvinfo : EIATTR_KPARAM_INFO
	.align		4
.L_13:
        /*0038*/ 	.byte	0x04, 0x17
        /*003a*/ 	.short	(.L_15 - .L_14)
.L_14:
        /*003c*/ 	.word	0x00000000
        /*0040*/ 	.short	0x0000
        /*0042*/ 	.short	0x0000
        /*0044*/ 	.byte	0x00, 0xf5, 0x21, 0x00


	//----- nvinfo : EIATTR_SPARSE_MMA_MASK
	.align		4
.L_15:
        /*0048*/ 	.byte	0x03, 0x50
        /*004a*/ 	.short	0x0000


	//----- nvinfo : EIATTR_MAXREG_COUNT
	.align		4
        /*004c*/ 	.byte	0x03, 0x1b
        /*004e*/ 	.short	0x00ff


	//----- nvinfo : EIATTR_MERCURY_ISA_VERSION
	.align		4
        /*0050*/ 	.byte	0x03, 0x5f
        /*0052*/ 	.short	0x0101


	//----- nvinfo : EIATTR_VRC_CTA_INIT_COUNT
	.align		4
        /*0054*/ 	.byte	0x02, 0x4a
	.zero		1
	.zero		1


	//----- nvinfo : EIATTR_EXIT_INSTR_OFFSETS
	.align		4
        /*0058*/ 	.byte	0x04, 0x1c
        /*005a*/ 	.short	(.L_17 - .L_16)


	//   ....[0]....
.L_16:
        /*005c*/ 	.word	0x00000070


	//   ....[1]....
        /*0060*/ 	.word	0x00000120


	//----- nvinfo : EIATTR_CBANK_PARAM_SIZE
	.align		4
.L_17:
        /*0064*/ 	.byte	0x03, 0x19
        /*0066*/ 	.short	0x001c


	//----- nvinfo : EIATTR_PARAM_CBANK
	.align		4
        /*0068*/ 	.byte	0x04, 0x0a
        /*006a*/ 	.short	(.L_19 - .L_18)
	.align		4
.L_18:
        /*006c*/ 	.word	index@(.nv.constant0._Z21scalar_multiplicationPdS_S_i)
        /*0070*/ 	.short	0x0380
        /*0072*/ 	.short	0x001c


	//----- nvinfo : EIATTR_SW_WAR
	.align		4
.L_19:
        /*0074*/ 	.byte	0x04, 0x36
        /*0076*/ 	.short	(.L_21 - .L_20)
.L_20:
        /*0078*/ 	.word	0x00000008
.L_21:


//--------------------- .nv.callgraph             --------------------------
	.section	.nv.callgraph,"",@"SHT_CUDA_CALLGRAPH"
	.align	4
	.sectionentsize	8
	.align		4
        /*0000*/ 	.word	0x00000000
	.align		4
        /*0004*/ 	.word	0xffffffff
	.align		4
        /*0008*/ 	.word	0x00000000
	.align		4
        /*000c*/ 	.word	0xfffffffe
	.align		4
        /*0010*/ 	.word	0x00000000
	.align		4
        /*0014*/ 	.word	0xfffffffd
	.align		4
        /*0018*/ 	.word	0x00000000
	.align		4
        /*001c*/ 	.word	0xfffffffc


//--------------------- .text._Z21scalar_multiplicationPdS_S_i --------------------------
	.section	.text._Z21scalar_multiplicationPdS_S_i,"ax",@progbits
	.align	128
        .global         _Z21scalar_multiplicationPdS_S_i
        .type           _Z21scalar_multiplicationPdS_S_i,@function
        .size           _Z21scalar_multiplicationPdS_S_i,(.L_x_1 - _Z21scalar_multiplicationPdS_S_i)
        .other          _Z21scalar_multiplicationPdS_S_i,@"STO_CUDA_ENTRY STV_DEFAULT"
_Z21scalar_multiplicationPdS_S_i:
.text._Z21scalar_multiplicationPdS_S_i:
[----:B------:R-:W-:Y:S01]  /*0000*/  LDC R1, c[0x0][0x37c] ;  /* 0x0000df00ff017b82 */ /* 0x000fe20000000800 */
[----:B------:R-:W0:Y:S01]  /*0010*/  S2R R11, SR_CTAID.X ;  /* 0x00000000000b7919 */ /* 0x000e220000002500 */
[----:B------:R-:W0:Y:S01]  /*0020*/  LDCU UR4, c[0x0][0x360] ;  /* 0x00006c00ff0477ac */ /* 0x000e220008000800 */
[----:B------:R-:W0:Y:S01]  /*0030*/  S2R R0, SR_TID.X ;  /* 0x0000000000007919 */ /* 0x000e220000002100 */
[----:B------:R-:W1:Y:S01]  /*0040*/  LDCU UR5, c[0x0][0x398] ;  /* 0x00007300ff0577ac */ /* 0x000e620008000800 */
[----:B0-----:R-:W-:-:S05]  /*0050*/  IMAD R11, R11, UR4, R0 ;  /* 0x000000040b0b7c24 */ /* 0x001fca000f8e0200 */
[----:B-1----:R-:W-:-:S13]  /*0060*/  ISETP.GE.AND P0, PT, R11, UR5, PT ;  /* 0x000000050b007c0c */ /* 0x002fda000bf06270 */
[----:B------:R-:W-:Y:S05]  /*0070*/  @P0 EXIT ;  /* 0x000000000000094d */ /* 0x000fea0003800000 */
[----:B------:R-:W0:Y:S01]  /*0080*/  LDC.64 R4, c[0x0][0x388] ;  /* 0x0000e200ff047b82 */ /* 0x000e220000000a00 */
[----:B------:R-:W1:Y:S07]  /*0090*/  LDCU.64 UR4, c[0x0][0x358] ;  /* 0x00006b00ff0477ac */ /* 0x000e6e0008000a00 */
[----:B------:R-:W2:Y:S08]  /*00a0*/  LDC.64 R2, c[0x0][0x380] ;  /* 0x0000e000ff027b82 */ /* 0x000eb00000000a00 */
[----:B------:R-:W3:Y:S01]  /*00b0*/  LDC.64 R8, c[0x0][0x390] ;  /* 0x0000e400ff087b82 */ /* 0x000ee20000000a00 */
[----:B0-----:R-:W-:-:S06]  /*00c0*/  IMAD.WIDE R4, R11, 0x8, R4 ;  /* 0x000000080b047825 */ /* 0x001fcc00078e0204 */
[----:B-1----:R-:W4:Y:S04]  /*00d0*/  LDG.E.64 R4, desc[UR4][R4.64] ;  /* 0x0000000404047981 */ /* 0x002f28000c1e1b00 */
[----:B--2---:R-:W4:Y:S01]  /*00e0*/  LDG.E.64 R2, desc[UR4][R2.64] ;  /* 0x0000000402027981 */ /* 0x004f22000c1e1b00 */
[----:B---3--:R-:W-:Y:S01]  /*00f0*/  IMAD.WIDE R8, R11, 0x8, R8 ;  /* 0x000000080b087825 */ /* 0x008fe200078e0208 */
[----:B----4-:R-:W-:-:S07]  /*0100*/  DMUL R6, R2, R4 ;  /* 0x0000000402067228 */ /* 0x010fce0000000000 */
[----:B------:R-:W-:Y:S01]  /*0110*/  STG.E.64 desc[UR4][R8.64], R6 ;  /* 0x0000000608007986 */ /* 0x000fe2000c101b04 */
[----:B------:R-:W-:Y:S05]  /*0120*/  EXIT ;  /* 0x000000000000794d */ /* 0x000fea0003800000 */
.L_x_0:
[----:B------:R-:W-:-:S00]  /*0130*/  BRA `(.L_x_0) ;  /* 0xfffffffc00fc7947 */ /* 0x000fc0000383ffff */
[----:B------:R-:W-:-:S00]  /*0140*/  NOP ;  /* 0x0000000000007918 */ /* 0x000fc00000000000 */
        /* <DEDUP_REMOVED lines=11> */
.L_x_1:


//--------------------- .nv.shared.reserved.0     --------------------------
	.section	.nv.shared.reserved.0,"aw",@nobits
	.weak		__nv_reservedSMEM_offset_0_alias
	.size		__nv_reservedSMEM_offset_0_alias, 0, 64
	.other		__nv_reservedSMEM_offset_0_alias,@"STO_CUDA_RESERVED_SHARED STV_DEFAULT"
__nv_reservedSMEM_offset_0_alias:
	.zero		0
	.zero		64


//--------------------- .nv.constant0._Z21scalar_multiplicationPdS_S_i --------------------------
	.section	.nv.constant0._Z21scalar_multiplicationPdS_S_i,"a",@progbits
	.sectionflags	@""
	.align	4
.nv.constant0._Z21scalar_multiplicationPdS_S_i:
	.zero		924


//--------------------- SYMBOLS --------------------------

	.type		.nv.reservedSmem.offset0,@object
	.size		.nv.reservedSmem.offset0,0x4
